//
// Generated by NVIDIA NVVM Compiler
//
// Compiler Build ID: CL-36424714
// Cuda compilation tools, release 13.0, V13.0.88
// Based on NVVM 20.0.0
//

.version 9.0
.target sm_100
.address_size 64

	// .globl	_Z33kernel_fc_calc_weights_diff_by_bpiiifPfS_S_S_

.visible .entry _Z33kernel_fc_calc_weights_diff_by_bpiiifPfS_S_S_(
	.param .u32 _Z33kernel_fc_calc_weights_diff_by_bpiiifPfS_S_S__param_0,
	.param .u32 _Z33kernel_fc_calc_weights_diff_by_bpiiifPfS_S_S__param_1,
	.param .u32 _Z33kernel_fc_calc_weights_diff_by_bpiiifPfS_S_S__param_2,
	.param .f32 _Z33kernel_fc_calc_weights_diff_by_bpiiifPfS_S_S__param_3,
	.param .u64 .ptr .align 1 _Z33kernel_fc_calc_weights_diff_by_bpiiifPfS_S_S__param_4,
	.param .u64 .ptr .align 1 _Z33kernel_fc_calc_weights_diff_by_bpiiifPfS_S_S__param_5,
	.param .u64 .ptr .align 1 _Z33kernel_fc_calc_weights_diff_by_bpiiifPfS_S_S__param_6,
	.param .u64 .ptr .align 1 _Z33kernel_fc_calc_weights_diff_by_bpiiifPfS_S_S__param_7
)
{
	.reg .pred 	%p<11>;
	.reg .b32 	%r<32>;
	.reg .b32 	%f<72>;
	.reg .b64 	%rd<44>;

	ld.param.u32 	%r15, [_Z33kernel_fc_calc_weights_diff_by_bpiiifPfS_S_S__param_0];
	ld.param.u32 	%r16, [_Z33kernel_fc_calc_weights_diff_by_bpiiifPfS_S_S__param_1];
	ld.param.u32 	%r17, [_Z33kernel_fc_calc_weights_diff_by_bpiiifPfS_S_S__param_2];
	ld.param.f32 	%f13, [_Z33kernel_fc_calc_weights_diff_by_bpiiifPfS_S_S__param_3];
	ld.param.u64 	%rd12, [_Z33kernel_fc_calc_weights_diff_by_bpiiifPfS_S_S__param_4];
	ld.param.u64 	%rd13, [_Z33kernel_fc_calc_weights_diff_by_bpiiifPfS_S_S__param_5];
	ld.param.u64 	%rd11, [_Z33kernel_fc_calc_weights_diff_by_bpiiifPfS_S_S__param_7];
	cvta.to.global.u64 	%rd1, %rd13;
	cvta.to.global.u64 	%rd2, %rd12;
	mov.u32 	%r18, %ctaid.x;
	mov.u32 	%r19, %ntid.x;
	mov.u32 	%r20, %tid.x;
	mad.lo.s32 	%r1, %r18, %r19, %r20;
	mul.lo.s32 	%r21, %r17, %r16;
	setp.ge.s32 	%p1, %r1, %r21;
	@%p1 bra 	$L__BB0_14;
	div.s32 	%r3, %r1, %r16;
	mul.lo.s32 	%r22, %r3, %r16;
	sub.s32 	%r2, %r1, %r22;
	mul.lo.s32 	%r23, %r2, %r15;
	cvt.s64.s32 	%rd3, %r23;
	mul.lo.s32 	%r24, %r3, %r15;
	cvt.s64.s32 	%rd4, %r24;
	setp.lt.s32 	%p2, %r15, 1;
	mov.f32 	%f71, 0f00000000;
	@%p2 bra 	$L__BB0_13;
	and.b32  	%r4, %r15, 7;
	setp.lt.u32 	%p3, %r15, 8;
	mov.f32 	%f71, 0f00000000;
	mov.b32 	%r30, 0;
	@%p3 bra 	$L__BB0_5;
	and.b32  	%r30, %r15, 2147483640;
	neg.s32 	%r28, %r30;
	shl.b64 	%rd14, %rd3, 2;
	add.s64 	%rd15, %rd14, %rd2;
	add.s64 	%rd43, %rd15, 16;
	shl.b64 	%rd16, %rd4, 2;
	add.s64 	%rd17, %rd16, %rd1;
	add.s64 	%rd42, %rd17, 16;
	mov.f32 	%f71, 0f00000000;
$L__BB0_4:
	.pragma "nounroll";
	ld.global.f32 	%f18, [%rd43+-16];
	ld.global.f32 	%f19, [%rd42+-16];
	fma.rn.f32 	%f20, %f18, %f19, %f71;
	ld.global.f32 	%f21, [%rd43+-12];
	ld.global.f32 	%f22, [%rd42+-12];
	fma.rn.f32 	%f23, %f21, %f22, %f20;
	ld.global.f32 	%f24, [%rd43+-8];
	ld.global.f32 	%f25, [%rd42+-8];
	fma.rn.f32 	%f26, %f24, %f25, %f23;
	ld.global.f32 	%f27, [%rd43+-4];
	ld.global.f32 	%f28, [%rd42+-4];
	fma.rn.f32 	%f29, %f27, %f28, %f26;
	ld.global.f32 	%f30, [%rd43];
	ld.global.f32 	%f31, [%rd42];
	fma.rn.f32 	%f32, %f30, %f31, %f29;
	ld.global.f32 	%f33, [%rd43+4];
	ld.global.f32 	%f34, [%rd42+4];
	fma.rn.f32 	%f35, %f33, %f34, %f32;
	ld.global.f32 	%f36, [%rd43+8];
	ld.global.f32 	%f37, [%rd42+8];
	fma.rn.f32 	%f38, %f36, %f37, %f35;
	ld.global.f32 	%f39, [%rd43+12];
	ld.global.f32 	%f40, [%rd42+12];
	fma.rn.f32 	%f71, %f39, %f40, %f38;
	add.s32 	%r28, %r28, 8;
	add.s64 	%rd43, %rd43, 32;
	add.s64 	%rd42, %rd42, 32;
	setp.ne.s32 	%p4, %r28, 0;
	@%p4 bra 	$L__BB0_4;
$L__BB0_5:
	setp.eq.s32 	%p5, %r4, 0;
	@%p5 bra 	$L__BB0_13;
	and.b32  	%r10, %r15, 3;
	setp.lt.u32 	%p6, %r4, 4;
	@%p6 bra 	$L__BB0_8;
	cvt.u64.u32 	%rd18, %r30;
	add.s64 	%rd19, %rd18, %rd3;
	shl.b64 	%rd20, %rd19, 2;
	add.s64 	%rd21, %rd2, %rd20;
	ld.global.f32 	%f42, [%rd21];
	add.s64 	%rd22, %rd18, %rd4;
	shl.b64 	%rd23, %rd22, 2;
	add.s64 	%rd24, %rd1, %rd23;
	ld.global.f32 	%f43, [%rd24];
	fma.rn.f32 	%f44, %f42, %f43, %f71;
	ld.global.f32 	%f45, [%rd21+4];
	ld.global.f32 	%f46, [%rd24+4];
	fma.rn.f32 	%f47, %f45, %f46, %f44;
	ld.global.f32 	%f48, [%rd21+8];
	ld.global.f32 	%f49, [%rd24+8];
	fma.rn.f32 	%f50, %f48, %f49, %f47;
	ld.global.f32 	%f51, [%rd21+12];
	ld.global.f32 	%f52, [%rd24+12];
	fma.rn.f32 	%f71, %f51, %f52, %f50;
	add.s32 	%r30, %r30, 4;
$L__BB0_8:
	setp.eq.s32 	%p7, %r10, 0;
	@%p7 bra 	$L__BB0_13;
	setp.eq.s32 	%p8, %r10, 1;
	@%p8 bra 	$L__BB0_11;
	cvt.u64.u32 	%rd25, %r30;
	add.s64 	%rd26, %rd25, %rd3;
	shl.b64 	%rd27, %rd26, 2;
	add.s64 	%rd28, %rd2, %rd27;
	ld.global.f32 	%f54, [%rd28];
	add.s64 	%rd29, %rd25, %rd4;
	shl.b64 	%rd30, %rd29, 2;
	add.s64 	%rd31, %rd1, %rd30;
	ld.global.f32 	%f55, [%rd31];
	fma.rn.f32 	%f56, %f54, %f55, %f71;
	ld.global.f32 	%f57, [%rd28+4];
	ld.global.f32 	%f58, [%rd31+4];
	fma.rn.f32 	%f71, %f57, %f58, %f56;
	add.s32 	%r30, %r30, 2;
$L__BB0_11:
	and.b32  	%r26, %r15, 1;
	setp.eq.b32 	%p9, %r26, 1;
	not.pred 	%p10, %p9;
	@%p10 bra 	$L__BB0_13;
	cvt.u64.u32 	%rd32, %r30;
	add.s64 	%rd33, %rd32, %rd3;
	shl.b64 	%rd34, %rd33, 2;
	add.s64 	%rd35, %rd2, %rd34;
	ld.global.f32 	%f59, [%rd35];
	add.s64 	%rd36, %rd32, %rd4;
	shl.b64 	%rd37, %rd36, 2;
	add.s64 	%rd38, %rd1, %rd37;
	ld.global.f32 	%f60, [%rd38];
	fma.rn.f32 	%f71, %f59, %f60, %f71;
$L__BB0_13:
	mul.f32 	%f61, %f13, %f71;
	cvt.rn.f32.s32 	%f62, %r15;
	div.rn.f32 	%f63, %f61, %f62;
	mad.lo.s32 	%r27, %r2, %r17, %r3;
	cvta.to.global.u64 	%rd39, %rd11;
	mul.wide.s32 	%rd40, %r27, 4;
	add.s64 	%rd41, %rd39, %rd40;
	st.global.f32 	[%rd41], %f63;
$L__BB0_14:
	ret;

}


// ===== COMPILED SASS (sm_100) =====

	.target	sm_100

	.elftype	@"ET_EXEC"


//--------------------- .note.nv.tkinfo           --------------------------
	.section	.note.nv.tkinfo,"",@"SHT_NOTE"
	.sectionflags	@"SHF_NOTE_NV_TKINFO"
	.tkinfo
        /*0018*/ 	.word	0x00000002
        /*0030*/ 	.string	""
        /*0030*/ 	.string	"ptxas"
        /*0030*/ 	.string	"Cuda compilation tools, release 13.0, V13.0.88"
        /*0030*/ 	.string	"Build cuda_13.0.r13.0/compiler.36424714_0"
        /*0030*/ 	.string	"-arch sm_100 -m 64 "



//--------------------- .note.nv.cuinfo           --------------------------
	.section	.note.nv.cuinfo,"",@"SHT_NOTE"
	.sectionflags	@"SHF_NOTE_NV_CUINFO"
        /*0018*/ 	.short	0x0002
        /*001a*/ 	.short	0x0064
        /*001c*/ 	.short	0x0082
	.zero		2


//--------------------- .nv.info                  --------------------------
	.section	.nv.info,"",@"SHT_CUDA_INFO"
	.align	4


	//----- nvinfo : EIATTR_REGCOUNT
	.align		4
        /*0000*/ 	.byte	0x04, 0x2f
        /*0002*/ 	.short	(.L_1 - .L_0)
	.align		4
.L_0:
        /*0004*/ 	.word	index@(_Z33kernel_fc_calc_weights_diff_by_bpiiifPfS_S_S_)
        /*0008*/ 	.word	0x0000001d


	//----- nvinfo : EIATTR_FRAME_SIZE
	.align		4
.L_1:
        /*000c*/ 	.byte	0x04, 0x11
        /*000e*/ 	.short	(.L_3 - .L_2)
	.align		4
.L_2:
        /*0010*/ 	.word	index@($__internal_0_$__cuda_sm3x_div_rn_noftz_f32_slowpath)
        /*0014*/ 	.word	0x00000000


	//----- nvinfo : EIATTR_FRAME_SIZE
	.align		4
.L_3:
        /*0018*/ 	.byte	0x04, 0x11
        /*001a*/ 	.short	(.L_5 - .L_4)
	.align		4
.L_4:
        /*001c*/ 	.word	index@(_Z33kernel_fc_calc_weights_diff_by_bpiiifPfS_S_S_)
        /*0020*/ 	.word	0x00000000


	//----- nvinfo : EIATTR_MIN_STACK_SIZE
	.align		4
.L_5:
        /*0024*/ 	.byte	0x04, 0x12
        /*0026*/ 	.short	(.L_7 - .L_6)
	.align		4
.L_6:
        /*0028*/ 	.word	index@(_Z33kernel_fc_calc_weights_diff_by_bpiiifPfS_S_S_)
        /*002c*/ 	.word	0x00000000
.L_7:


//--------------------- .nv.compat                --------------------------
	.section	.nv.compat,"",@"SHT_CUDA_COMPAT_INFO"
	.align	4
        /*0000*/ 	.byte	0x02, 0x09, 0x00, 0x00, 0x02, 0x02, 0x01, 0x00, 0x02, 0x05, 0x05, 0x00, 0x03, 0x07, 0x01, 0x01
        /*0010*/ 	.byte	0x02, 0x03, 0x00, 0x00, 0x02, 0x06, 0x01, 0x00, 0x04, 0x0b, 0x08, 0x00, 0x01, 0x00, 0x00, 0x00
        /*0020*/ 	.byte	0x00, 0x00, 0x00, 0x00


//--------------------- .nv.info._Z33kernel_fc_calc_weights_diff_by_bpiiifPfS_S_S_ --------------------------
	.section	.nv.info._Z33kernel_fc_calc_weights_diff_by_bpiiifPfS_S_S_,"",@"SHT_CUDA_INFO"
	.sectionflags	@""
	.align	4


	//----- nvinfo : EIATTR_CUDA_API_VERSION
	.align		4
        /*0000*/ 	.byte	0x04, 0x37
        /*0002*/ 	.short	(.L_9 - .L_8)
.L_8:
        /*0004*/ 	.word	0x00000082


	//----- nvinfo : EIATTR_KPARAM_INFO
	.align		4
.L_9:
        /*0008*/ 	.byte	0x04, 0x17
        /*000a*/ 	.short	(.L_11 - .L_10)
.L_10:
        /*000c*/ 	.word	0x00000000
        /*0010*/ 	.short	0x0007
        /*0012*/ 	.short	0x0028
        /*0014*/ 	.byte	0x00, 0xf5, 0x21, 0x00


	//----- nvinfo : EIATTR_KPARAM_INFO
	.align		4
.L_11:
        /*0018*/ 	.byte	0x04, 0x17
        /*001a*/ 	.short	(.L_13 - .L_12)
.L_12:
        /*001c*/ 	.word	0x00000000
        /*0020*/ 	.short	0x0006
        /*0022*/ 	.short	0x0020
        /*0024*/ 	.byte	0x00, 0xf5, 0x21, 0x00


	//----- nvinfo : EIATTR_KPARAM_INFO
	.align		4
.L_13:
        /*0028*/ 	.byte	0x04, 0x17
        /*002a*/ 	.short	(.L_15 - .L_14)
.L_14:
        /*002c*/ 	.word	0x00000000
        /*0030*/ 	.short	0x0005
        /*0032*/ 	.short	0x0018
        /*0034*/ 	.byte	0x00, 0xf5, 0x21, 0x00


	//----- nvinfo : EIATTR_KPARAM_INFO
	.align		4
.L_15:
        /*0038*/ 	.byte	0x04, 0x17
        /*003a*/ 	.short	(.L_17 - .L_16)
.L_16:
        /*003c*/ 	.word	0x00000000
        /*0040*/ 	.short	0x0004
        /*0042*/ 	.short	0x0010
        /*0044*/ 	.byte	0x00, 0xf5, 0x21, 0x00


	//----- nvinfo : EIATTR_KPARAM_INFO
	.align		4
.L_17:
        /*0048*/ 	.byte	0x04, 0x17
        /*004a*/ 	.short	(.L_19 - .L_18)
.L_18:
        /*004c*/ 	.word	0x00000000
        /*0050*/ 	.short	0x0003
        /*0052*/ 	.short	0x000c
        /*0054*/ 	.byte	0x00, 0xf0, 0x11, 0x00


	//----- nvinfo : EIATTR_KPARAM_INFO
	.align		4
.L_19:
        /*0058*/ 	.byte	0x04, 0x17
        /*005a*/ 	.short	(.L_21 - .L_20)
.L_20:
        /*005c*/ 	.word	0x00000000
        /*0060*/ 	.short	0x0002
        /*0062*/ 	.short	0x0008
        /*0064*/ 	.byte	0x00, 0xf0, 0x11, 0x00


	//----- nvinfo : EIATTR_KPARAM_INFO
	.align		4
.L_21:
        /*0068*/ 	.byte	0x04, 0x17
        /*006a*/ 	.short	(.L_23 - .L_22)
.L_22:
        /*006c*/ 	.word	0x00000000
        /*0070*/ 	.short	0x0001
        /*0072*/ 	.short	0x0004
        /*0074*/ 	.byte	0x00, 0xf0, 0x11, 0x00


	//----- nvinfo : EIATTR_KPARAM_INFO
	.align		4
.L_23:
        /*0078*/ 	.byte	0x04, 0x17
        /*007a*/ 	.short	(.L_25 - .L_24)
.L_24:
        /*007c*/ 	.word	0x00000000
        /*0080*/ 	.short	0x0000
        /*0082*/ 	.short	0x0000
        /*0084*/ 	.byte	0x00, 0xf0, 0x11, 0x00


	//----- nvinfo : EIATTR_SPARSE_MMA_MASK
	.align		4
.L_25:
        /*0088*/ 	.byte	0x03, 0x50
        /*008a*/ 	.short	0x0000


	//----- nvinfo : EIATTR_MAXREG_COUNT
	.align		4
        /*008c*/ 	.byte	0x03, 0x1b
        /*008e*/ 	.short	0x00ff


	//----- nvinfo : EIATTR_MERCURY_ISA_VERSION
	.align		4
        /*0090*/ 	.byte	0x03, 0x5f
        /*0092*/ 	.short	0x0101


	//----- nvinfo : EIATTR_VRC_CTA_INIT_COUNT
	.align		4
        /*0094*/ 	.byte	0x02, 0x4a
	.zero		1
	.zero		1


	//----- nvinfo : EIATTR_EXIT_INSTR_OFFSETS
	.align		4
        /*0098*/ 	.byte	0x04, 0x1c
        /*009a*/ 	.short	(.L_27 - .L_26)


	//   ....[0]....
.L_26:
        /*009c*/ 	.word	0x00000090


	//   ....[1]....
        /*00a0*/ 	.word	0x00000b30


	//----- nvinfo : EIATTR_CRS_STACK_SIZE
	.align		4
.L_27:
        /*00a4*/ 	.byte	0x04, 0x1e
        /*00a6*/ 	.short	(.L_29 - .L_28)
.L_28:
        /*00a8*/ 	.word	0x00000000


	//----- nvinfo : EIATTR_CBANK_PARAM_SIZE
	.align		4
.L_29:
        /*00ac*/ 	.byte	0x03, 0x19
        /*00ae*/ 	.short	0x0030


	//----- nvinfo : EIATTR_PARAM_CBANK
	.align		4
        /*00b0*/ 	.byte	0x04, 0x0a
        /*00b2*/ 	.short	(.L_31 - .L_30)
	.align		4
.L_30:
        /*00b4*/ 	.word	index@(.nv.constant0._Z33kernel_fc_calc_weights_diff_by_bpiiifPfS_S_S_)
        /*00b8*/ 	.short	0x0380
        /*00ba*/ 	.short	0x0030


	//----- nvinfo : EIATTR_SW_WAR
	.align		4
.L_31:
        /*00bc*/ 	.byte	0x04, 0x36
        /*00be*/ 	.short	(.L_33 - .L_32)
.L_32:
        /*00c0*/ 	.word	0x00000008
.L_33:


//--------------------- .nv.callgraph             --------------------------
	.section	.nv.callgraph,"",@"SHT_CUDA_CALLGRAPH"
	.align	4
	.sectionentsize	8
	.align		4
        /*0000*/ 	.word	0x00000000
	.align		4
        /*0004*/ 	.word	0xffffffff
	.align		4
        /*0008*/ 	.word	0x00000000
	.align		4
        /*000c*/ 	.word	0xfffffffe
	.align		4
        /*0010*/ 	.word	0x00000000
	.align		4
        /*0014*/ 	.word	0xfffffffd
	.align		4
        /*0018*/ 	.word	0x00000000
	.align		4
        /*001c*/ 	.word	0xfffffffc


//--------------------- .text._Z33kernel_fc_calc_weights_diff_by_bpiiifPfS_S_S_ --------------------------
	.section	.text._Z33kernel_fc_calc_weights_diff_by_bpiiifPfS_S_S_,"ax",@progbits
	.align	128
        .global         _Z33kernel_fc_calc_weights_diff_by_bpiiifPfS_S_S_
        .type           _Z33kernel_fc_calc_weights_diff_by_bpiiifPfS_S_S_,@function
        .size           _Z33kernel_fc_calc_weights_diff_by_bpiiifPfS_S_S_,(.L_x_18 - _Z33kernel_fc_calc_weights_diff_by_bpiiifPfS_S_S_)
        .other          _Z33kernel_fc_calc_weights_diff_by_bpiiifPfS_S_S_,@"STO_CUDA_ENTRY STV_DEFAULT"
_Z33kernel_fc_calc_weights_diff_by_bpiiifPfS_S_S_:
.text._Z33kernel_fc_calc_weights_diff_by_bpiiifPfS_S_S_:
[----:B------:R-:W-:Y:S01]  /*0000*/  LDC R1, c[0x0][0x37c] ;  /* 0x0000df00ff017b82 */ /* 0x000fe20000000800 */
[----:B------:R-:W0:Y:S07]  /*0010*/  S2R R0, SR_TID.X ;  /* 0x0000000000007919 */ /* 0x000e2e0000002100 */
[----:B------:R-:W0:Y:S01]  /*0020*/  S2UR UR4, SR_CTAID.X ;  /* 0x00000000000479c3 */ /* 0x000e220000002500 */
[----:B------:R-:W1:Y:S07]  /*0030*/  LDCU UR5, c[0x0][0x388] ;  /* 0x00007100ff0577ac */ /* 0x000e6e0008000800 */
[----:B------:R-:W0:Y:S08]  /*0040*/  LDC R11, c[0x0][0x360] ;  /* 0x0000d800ff0b7b82 */ /* 0x000e300000000800 */
[----:B------:R-:W1:Y:S01]  /*0050*/  LDC R4, c[0x0][0x384] ;  /* 0x0000e100ff047b82 */ /* 0x000e620000000800 */
[----:B0-----:R-:W-:-:S02]  /*0060*/  IMAD R11, R11, UR4, R0 ;  /* 0x000000040b0b7c24 */ /* 0x001fc4000f8e0200 */
[----:B-1----:R-:W-:-:S05]  /*0070*/  IMAD R0, R4, UR5, RZ ;  /* 0x0000000504007c24 */ /* 0x002fca000f8e02ff */
[----:B------:R-:W-:-:S13]  /*0080*/  ISETP.GE.AND P0, PT, R11, R0, PT ;  /* 0x000000000b00720c */ /* 0x000fda0003f06270 */
[----:B------:R-:W-:Y:S05]  /*0090*/  @P0 EXIT ;  /* 0x000000000000094d */ /* 0x000fea0003800000 */
[----:B------:R-:W-:Y:S01]  /*00a0*/  IABS R5, R4 ;  /* 0x0000000400057213 */ /* 0x000fe20000000000 */
[----:B------:R-:W0:Y:S01]  /*00b0*/  LDCU.64 UR4, c[0x0][0x358] ;  /* 0x00006b00ff0477ac */ /* 0x000e220008000a00 */
[----:B------:R-:W-:Y:S02]  /*00c0*/  IMAD.MOV.U32 R13, RZ, RZ, RZ ;  /* 0x000000ffff0d7224 */ /* 0x000fe400078e00ff */
[----:B------:R-:W1:Y:S08]  /*00d0*/  I2F.RP R0, R5 ;  /* 0x0000000500007306 */ /* 0x000e700000209400 */
[----:B-1----:R-:W1:Y:S02]  /*00e0*/  MUFU.RCP R0, R0 ;  /* 0x0000000000007308 */ /* 0x002e640000001000 */
[----:B-1----:R-:W-:-:S06]  /*00f0*/  VIADD R2, R0, 0xffffffe ;  /* 0x0ffffffe00027836 */ /* 0x002fcc0000000000 */
[----:B------:R1:W2:Y:S02]  /*0100*/  F2I.FTZ.U32.TRUNC.NTZ R3, R2 ;  /* 0x0000000200037305 */ /* 0x0002a4000021f000 */
[----:B-1----:R-:W-:Y:S02]  /*0110*/  IMAD.MOV.U32 R2, RZ, RZ, RZ ;  /* 0x000000ffff027224 */ /* 0x002fe400078e00ff */
[----:B--2---:R-:W-:-:S04]  /*0120*/  IMAD.MOV R6, RZ, RZ, -R3 ;  /* 0x000000ffff067224 */ /* 0x004fc800078e0a03 */
[----:B------:R-:W-:Y:S01]  /*0130*/  IMAD R7, R6, R5, RZ ;  /* 0x0000000506077224 */ /* 0x000fe200078e02ff */
[----:B------:R-:W-:-:S03]  /*0140*/  IABS R6, R11 ;  /* 0x0000000b00067213 */ /* 0x000fc60000000000 */
[----:B------:R-:W-:Y:S01]  /*0150*/  IMAD.HI.U32 R3, R3, R7, R2 ;  /* 0x0000000703037227 */ /* 0x000fe200078e0002 */
[----:B------:R-:W-:-:S04]  /*0160*/  LOP3.LUT R2, R11, R4, RZ, 0x3c, !PT ;  /* 0x000000040b027212 */ /* 0x000fc800078e3cff */
[----:B------:R-:W-:Y:S01]  /*0170*/  ISETP.GE.AND P2, PT, R2, RZ, PT ;  /* 0x000000ff0200720c */ /* 0x000fe20003f46270 */
[----:B------:R-:W-:-:S04]  /*0180*/  IMAD.HI.U32 R10, R3, R6, RZ ;  /* 0x00000006030a7227 */ /* 0x000fc800078e00ff */
[----:B------:R-:W-:-:S04]  /*0190*/  IMAD.MOV R0, RZ, RZ, -R10 ;  /* 0x000000ffff007224 */ /* 0x000fc800078e0a0a */
[----:B------:R-:W-:-:S05]  /*01a0*/  IMAD R0, R5, R0, R6 ;  /* 0x0000000005007224 */ /* 0x000fca00078e0206 */
[----:B------:R-:W-:-:S13]  /*01b0*/  ISETP.GT.U32.AND P1, PT, R5, R0, PT ;  /* 0x000000000500720c */ /* 0x000fda0003f24070 */
[----:B------:R-:W-:Y:S02]  /*01c0*/  @!P1 IMAD.IADD R0, R0, 0x1, -R5 ;  /* 0x0000000100009824 */ /* 0x000fe400078e0a05 */
[----:B------:R-:W-:Y:S01]  /*01d0*/  @!P1 VIADD R10, R10, 0x1 ;  /* 0x000000010a0a9836 */ /* 0x000fe20000000000 */
[----:B------:R-:W-:Y:S02]  /*01e0*/  ISETP.NE.AND P1, PT, R4, RZ, PT ;  /* 0x000000ff0400720c */ /* 0x000fe40003f25270 */
[----:B------:R-:W-:Y:S02]  /*01f0*/  ISETP.GE.U32.AND P0, PT, R0, R5, PT ;  /* 0x000000050000720c */ /* 0x000fe40003f06070 */
[----:B------:R-:W1:Y:S11]  /*0200*/  LDC R0, c[0x0][0x380] ;  /* 0x0000e000ff007b82 */ /* 0x000e760000000800 */
[----:B------:R-:W-:-:S04]  /*0210*/  @P0 VIADD R10, R10, 0x1 ;  /* 0x000000010a0a0836 */ /* 0x000fc80000000000 */
[----:B------:R-:W-:Y:S01]  /*0220*/  @!P2 IMAD.MOV R10, RZ, RZ, -R10 ;  /* 0x000000ffff0aa224 */ /* 0x000fe200078e0a0a */
[----:B------:R-:W-:-:S05]  /*0230*/  @!P1 LOP3.LUT R10, RZ, R4, RZ, 0x33, !PT ;  /* 0x00000004ff0a9212 */ /* 0x000fca00078e33ff */
[----:B------:R-:W-:Y:S01]  /*0240*/  IMAD.MOV R2, RZ, RZ, -R10 ;  /* 0x000000ffff027224 */ /* 0x000fe200078e0a0a */
[----:B-1----:R-:W-:-:S03]  /*0250*/  ISETP.GE.AND P0, PT, R0, 0x1, PT ;  /* 0x000000010000780c */ /* 0x002fc60003f06270 */
[----:B------:R-:W-:-:S10]  /*0260*/  IMAD R11, R4, R2, R11 ;  /* 0x00000002040b7224 */ /* 0x000fd400078e020b */
[----:B0-----:R-:W-:Y:S05]  /*0270*/  @!P0 BRA `(.L_x_0) ;  /* 0x0000000400d88947 */ /* 0x001fea0003800000 */
[C---:B------:R-:W-:Y:S01]  /*0280*/  ISETP.GE.U32.AND P1, PT, R0.reuse, 0x8, PT ;  /* 0x000000080000780c */ /* 0x040fe20003f26070 */
[-C--:B------:R-:W-:Y:S01]  /*0290*/  IMAD R15, R11, R0.reuse, RZ ;  /* 0x000000000b0f7224 */ /* 0x080fe200078e02ff */
[----:B------:R-:W-:Y:S01]  /*02a0*/  LOP3.LUT R23, R0, 0x7, RZ, 0xc0, !PT ;  /* 0x0000000700177812 */ /* 0x000fe200078ec0ff */
[----:B------:R-:W-:Y:S02]  /*02b0*/  IMAD R17, R10, R0, RZ ;  /* 0x000000000a117224 */ /* 0x000fe400078e02ff */
[----:B------:R-:W-:Y:S01]  /*02c0*/  IMAD.MOV.U32 R13, RZ, RZ, RZ ;  /* 0x000000ffff0d7224 */ /* 0x000fe200078e00ff */
[----:B------:R-:W-:Y:S01]  /*02d0*/  ISETP.NE.AND P0, PT, R23, RZ, PT ;  /* 0x000000ff1700720c */ /* 0x000fe20003f05270 */
[----:B------:R-:W-:Y:S01]  /*02e0*/  IMAD.MOV.U32 R16, RZ, RZ, RZ ;  /* 0x000000ffff107224 */ /* 0x000fe200078e00ff */
[----:B------:R-:W-:Y:S02]  /*02f0*/  SHF.R.S32.HI R14, RZ, 0x1f, R15 ;  /* 0x0000001fff0e7819 */ /* 0x000fe4000001140f */
[----:B------:R-:W-:-:S03]  /*0300*/  SHF.R.S32.HI R12, RZ, 0x1f, R17 ;  /* 0x0000001fff0c7819 */ /* 0x000fc60000011411 */
[----:B------:R-:W-:Y:S06]  /*0310*/  @!P1 BRA `(.L_x_1) ;  /* 0x0000000000bc9947 */ /* 0x000fec0003800000 */
[----:B------:R-:W0:Y:S01]  /*0320*/  LDCU.128 UR8, c[0x0][0x390] ;  /* 0x00007200ff0877ac */ /* 0x000e220008000c00 */
[----:B------:R-:W-:Y:S01]  /*0330*/  LOP3.LUT R16, R0, 0x7ffffff8, RZ, 0xc0, !PT ;  /* 0x7ffffff800107812 */ /* 0x000fe200078ec0ff */
[----:B------:R-:W-:-:S04]  /*0340*/  IMAD.MOV.U32 R13, RZ, RZ, RZ ;  /* 0x000000ffff0d7224 */ /* 0x000fc800078e00ff */
[----:B------:R-:W-:Y:S01]  /*0350*/  IMAD.MOV R6, RZ, RZ, -R16 ;  /* 0x000000ffff067224 */ /* 0x000fe200078e0a10 */
[----:B0-----:R-:W-:Y:S02]  /*0360*/  LEA R9, P1, R15, UR8, 0x2 ;  /* 0x000000080f097c11 */ /* 0x001fe4000f8210ff */
[----:B------:R-:W-:Y:S02]  /*0370*/  LEA R7, P3, R17, UR10, 0x2 ;  /* 0x0000000a11077c11 */ /* 0x000fe4000f8610ff */
[----:B------:R-:W-:Y:S02]  /*0380*/  IADD3 R9, P2, PT, R9, 0x10, RZ ;  /* 0x0000001009097810 */ /* 0x000fe40007f5e0ff */
[----:B------:R-:W-:Y:S02]  /*0390*/  IADD3 R7, P4, PT, R7, 0x10, RZ ;  /* 0x0000001007077810 */ /* 0x000fe40007f9e0ff */
[----:B------:R-:W-:Y:S02]  /*03a0*/  LEA.HI.X R18, R15, UR9, R14, 0x2, P1 ;  /* 0x000000090f127c11 */ /* 0x000fe400088f140e */
[----:B------:R-:W-:-:S03]  /*03b0*/  LEA.HI.X R8, R17, UR11, R12, 0x2, P3 ;  /* 0x0000000b11087c11 */ /* 0x000fc600098f140c */
[----:B------:R-:W-:Y:S02]  /*03c0*/  IMAD.X R18, RZ, RZ, R18, P2 ;  /* 0x000000ffff127224 */ /* 0x000fe400010e0612 */
[----:B------:R-:W-:-:S07]  /*03d0*/  IMAD.X R8, RZ, RZ, R8, P4 ;  /* 0x000000ffff087224 */ /* 0x000fce00020e0608 */
.L_x_2:
[----:B------:R-:W-:Y:S02]  /*03e0*/  IMAD.MOV.U32 R2, RZ, RZ, R9 ;  /* 0x000000ffff027224 */ /* 0x000fe400078e0009 */
[----:B------:R-:W-:Y:S02]  /*03f0*/  IMAD.MOV.U32 R3, RZ, RZ, R18 ;  /* 0x000000ffff037224 */ /* 0x000fe400078e0012 */
[----:B------:R-:W-:Y:S02]  /*0400*/  IMAD.MOV.U32 R4, RZ, RZ, R7 ;  /* 0x000000ffff047224 */ /* 0x000fe400078e0007 */
[----:B------:R-:W-:Y:S01]  /*0410*/  IMAD.MOV.U32 R5, RZ, RZ, R8 ;  /* 0x000000ffff057224 */ /* 0x000fe200078e0008 */
[----:B------:R-:W2:Y:S04]  /*0420*/  LDG.E R22, desc[UR4][R2.64+-0x10] ;  /* 0xfffff00402167981 */ /* 0x000ea8000c1e1900 */
[----:B------:R-:W2:Y:S04]  /*0430*/  LDG.E R21, desc[UR4][R4.64+-0x10] ;  /* 0xfffff00404157981 */ /* 0x000ea8000c1e1900 */
[----:B------:R-:W3:Y:S04]  /*0440*/  LDG.E R24, desc[UR4][R2.64+-0xc] ;  /* 0xfffff40402187981 */ /* 0x000ee8000c1e1900 */
[----:B------:R-:W3:Y:S04]  /*0450*/  LDG.E R25, desc[UR4][R4.64+-0xc] ;  /* 0xfffff40404197981 */ /* 0x000ee8000c1e1900 */
[----:B------:R-:W4:Y:S04]  /*0460*/  LDG.E R19, desc[UR4][R2.64+-0x8] ;  /* 0xfffff80402137981 */ /* 0x000f28000c1e1900 */
[----:B------:R-:W4:Y:S04]  /*0470*/  LDG.E R20, desc[UR4][R4.64+-0x8] ;  /* 0xfffff80404147981 */ /* 0x000f28000c1e1900 */
[----:B------:R-:W5:Y:S04]  /*0480*/  LDG.E R8, desc[UR4][R2.64+-0x4] ;  /* 0xfffffc0402087981 */ /* 0x000f68000c1e1900 */
[----:B------:R-:W5:Y:S04]  /*0490*/  LDG.E R7, desc[UR4][R4.64+-0x4] ;  /* 0xfffffc0404077981 */ /* 0x000f68000c1e1900 */
[----:B------:R-:W5:Y:S04]  /*04a0*/  LDG.E R9, desc[UR4][R2.64] ;  /* 0x0000000402097981 */ /* 0x000f68000c1e1900 */
[----:B------:R-:W5:Y:S01]  /*04b0*/  LDG.E R18, desc[UR4][R4.64] ;  /* 0x0000000404127981 */ /* 0x000f62000c1e1900 */
[----:B--2---:R-:W-:-:S03]  /*04c0*/  FFMA R21, R22, R21, R13 ;  /* 0x0000001516157223 */ /* 0x004fc6000000000d */
[----:B------:R-:W2:Y:S04]  /*04d0*/  LDG.E R13, desc[UR4][R2.64+0x4] ;  /* 0x00000404020d7981 */ /* 0x000ea8000c1e1900 */
[----:B------:R-:W2:Y:S01]  /*04e0*/  LDG.E R22, desc[UR4][R4.64+0x4] ;  /* 0x0000040404167981 */ /* 0x000ea2000c1e1900 */
[----:B---3--:R-:W-:-:S03]  /*04f0*/  FFMA R26, R24, R25, R21 ;  /* 0x00000019181a7223 */ /* 0x008fc60000000015 */
[----:B------:R-:W3:Y:S04]  /*0500*/  LDG.E R24, desc[UR4][R2.64+0x8] ;  /* 0x0000080402187981 */ /* 0x000ee8000c1e1900 */
[----:B------:R-:W3:Y:S01]  /*0510*/  LDG.E R21, desc[UR4][R4.64+0x8] ;  /* 0x0000080404157981 */ /* 0x000ee2000c1e1900 */
[----:B----4-:R-:W-:-:S03]  /*0520*/  FFMA R25, R19, R20, R26 ;  /* 0x0000001413197223 */ /* 0x010fc6000000001a */
[----:B------:R-:W4:Y:S04]  /*0530*/  LDG.E R19, desc[UR4][R2.64+0xc] ;  /* 0x00000c0402137981 */ /* 0x000f28000c1e1900 */
[----:B------:R-:W4:Y:S01]  /*0540*/  LDG.E R20, desc[UR4][R4.64+0xc] ;  /* 0x00000c0404147981 */ /* 0x000f22000c1e1900 */
[----:B------:R-:W-:Y:S02]  /*0550*/  VIADD R6, R6, 0x8 ;  /* 0x0000000806067836 */ /* 0x000fe40000000000 */
[----:B-----5:R-:W-:Y:S01]  /*0560*/  FFMA R8, R8, R7, R25 ;  /* 0x0000000708087223 */ /* 0x020fe20000000019 */
[----:B------:R-:W-:Y:S02]  /*0570*/  IADD3 R7, P3, PT, R4, 0x20, RZ ;  /* 0x0000002004077810 */ /* 0x000fe40007f7e0ff */
[----:B------:R-:W-:Y:S01]  /*0580*/  ISETP.NE.AND P1, PT, R6, RZ, PT ;  /* 0x000000ff0600720c */ /* 0x000fe20003f25270 */
[----:B------:R-:W-:Y:S01]  /*0590*/  FFMA R8, R9, R18, R8 ;  /* 0x0000001209087223 */ /* 0x000fe20000000008 */
[----:B------:R-:W-:-:S05]  /*05a0*/  IADD3 R9, P2, PT, R2, 0x20, RZ ;  /* 0x0000002002097810 */ /* 0x000fca0007f5e0ff */
[----:B------:R-:W-:Y:S02]  /*05b0*/  IMAD.X R18, RZ, RZ, R3, P2 ;  /* 0x000000ffff127224 */ /* 0x000fe400010e0603 */
[----:B--2---:R-:W-:Y:S01]  /*05c0*/  FFMA R13, R13, R22, R8 ;  /* 0x000000160d0d7223 */ /* 0x004fe20000000008 */
[----:B------:R-:W-:-:S03]  /*05d0*/  IMAD.X R8, RZ, RZ, R5, P3 ;  /* 0x000000ffff087224 */ /* 0x000fc600018e0605 */
[----:B---3--:R-:W-:-:S04]  /*05e0*/  FFMA R24, R24, R21, R13 ;  /* 0x0000001518187223 */ /* 0x008fc8000000000d */
[----:B----4-:R-:W-:Y:S01]  /*05f0*/  FFMA R13, R19, R20, R24 ;  /* 0x00000014130d7223 */ /* 0x010fe20000000018 */
[----:B------:R-:W-:Y:S06]  /*0600*/  @P1 BRA `(.L_x_2) ;  /* 0xfffffffc00741947 */ /* 0x000fec000383ffff */
.L_x_1:
[----:B------:R-:W-:Y:S05]  /*0610*/  @!P0 BRA `(.L_x_0) ;  /* 0x0000000000f08947 */ /* 0x000fea0003800000 */
[----:B------:R-:W-:Y:S02]  /*0620*/  ISETP.GE.U32.AND P0, PT, R23, 0x4, PT ;  /* 0x000000041700780c */ /* 0x000fe40003f06070 */
[----:B------:R-:W-:-:S04]  /*0630*/  LOP3.LUT R22, R0, 0x3, RZ, 0xc0, !PT ;  /* 0x0000000300167812 */ /* 0x000fc800078ec0ff */
[----:B------:R-:W-:-:S07]  /*0640*/  ISETP.NE.AND P1, PT, R22, RZ, PT ;  /* 0x000000ff1600720c */ /* 0x000fce0003f25270 */
[----:B------:R-:W-:Y:S06]  /*0650*/  @!P0 BRA `(.L_x_3) ;  /* 0x0000000000588947 */ /* 0x000fec0003800000 */
[----:B------:R-:W0:Y:S01]  /*0660*/  LDCU.128 UR8, c[0x0][0x390] ;  /* 0x00007200ff0877ac */ /* 0x000e220008000c00 */
[-C--:B------:R-:W-:Y:S02]  /*0670*/  IADD3 R5, P0, PT, R15, R16.reuse, RZ ;  /* 0x000000100f057210 */ /* 0x080fe40007f1e0ff */
[----:B------:R-:W-:-:S03]  /*0680*/  IADD3 R3, P3, PT, R17, R16, RZ ;  /* 0x0000001011037210 */ /* 0x000fc60007f7e0ff */
[----:B------:R-:W-:Y:S02]  /*0690*/  IMAD.X R8, RZ, RZ, R14, P0 ;  /* 0x000000ffff087224 */ /* 0x000fe400000e060e */
[----:B------:R-:W-:Y:S01]  /*06a0*/  IMAD.X R6, RZ, RZ, R12, P3 ;  /* 0x000000ffff067224 */ /* 0x000fe200018e060c */
[----:B0-----:R-:W-:Y:S02]  /*06b0*/  LEA R4, P2, R5, UR8, 0x2 ;  /* 0x0000000805047c11 */ /* 0x001fe4000f8410ff */
[----:B------:R-:W-:Y:S02]  /*06c0*/  LEA R2, P4, R3, UR10, 0x2 ;  /* 0x0000000a03027c11 */ /* 0x000fe4000f8810ff */
[----:B------:R-:W-:Y:S02]  /*06d0*/  LEA.HI.X R5, R5, UR9, R8, 0x2, P2 ;  /* 0x0000000905057c11 */ /* 0x000fe400090f1408 */
[----:B------:R-:W-:-:S03]  /*06e0*/  LEA.HI.X R3, R3, UR11, R6, 0x2, P4 ;  /* 0x0000000b03037c11 */ /* 0x000fc6000a0f1406 */
[----:B------:R-:W2:Y:S04]  /*06f0*/  LDG.E R6, desc[UR4][R4.64] ;  /* 0x0000000404067981 */ /* 0x000ea8000c1e1900 */
[----:B------:R-:W2:Y:S04]  /*0700*/  LDG.E R7, desc[UR4][R2.64] ;  /* 0x0000000402077981 */ /* 0x000ea8000c1e1900 */
[----:B------:R-:W3:Y:S04]  /*0710*/  LDG.E R9, desc[UR4][R4.64+0x4] ;  /* 0x0000040404097981 */ /* 0x000ee8000c1e1900 */
[----:B------:R-:W3:Y:S04]  /*0720*/  LDG.E R8, desc[UR4][R2.64+0x4] ;  /* 0x0000040402087981 */ /* 0x000ee8000c1e1900 */
[----:B------:R-:W4:Y:S04]  /*0730*/  LDG.E R19, desc[UR4][R4.64+0x8] ;  /* 0x0000080404137981 */ /* 0x000f28000c1e1900 */
[----:B------:R-:W4:Y:S04]  /*0740*/  LDG.E R18, desc[UR4][R2.64+0x8] ;  /* 0x0000080402127981 */ /* 0x000f28000c1e1900 */
[----:B------:R-:W5:Y:S04]  /*0750*/  LDG.E R21, desc[UR4][R4.64+0xc] ;  /* 0x00000c0404157981 */ /* 0x000f68000c1e1900 */
[----:B------:R-:W5:Y:S01]  /*0760*/  LDG.E R20, desc[UR4][R2.64+0xc] ;  /* 0x00000c0402147981 */ /* 0x000f62000c1e1900 */
[----:B------:R-:W-:-:S02]  /*0770*/  VIADD R16, R16, 0x4 ;  /* 0x0000000410107836 */ /* 0x000fc40000000000 */
[----:B--2---:R-:W-:-:S04]  /*0780*/  FFMA R6, R6, R7, R13 ;  /* 0x0000000706067223 */ /* 0x004fc8000000000d */
[----:B---3--:R-:W-:-:S04]  /*0790*/  FFMA R6, R9, R8, R6 ;  /* 0x0000000809067223 */ /* 0x008fc80000000006 */
[----:B----4-:R-:W-:-:S04]  /*07a0*/  FFMA R6, R19, R18, R6 ;  /* 0x0000001213067223 */ /* 0x010fc80000000006 */
[----:B-----5:R-:W-:-:S07]  /*07b0*/  FFMA R13, R21, R20, R6 ;  /* 0x00000014150d7223 */ /* 0x020fce0000000006 */
.L_x_3:
[----:B------:R-:W-:Y:S05]  /*07c0*/  @!P1 BRA `(.L_x_0) ;  /* 0x0000000000849947 */ /* 0x000fea0003800000 */
[----:B------:R-:W0:Y:S01]  /*07d0*/  LDC.64 R8, c[0x0][0x390] ;  /* 0x0000e400ff087b82 */ /* 0x000e220000000a00 */
[----:B------:R-:W-:Y:S02]  /*07e0*/  ISETP.NE.AND P1, PT, R22, 0x1, PT ;  /* 0x000000011600780c */ /* 0x000fe40003f25270 */
[----:B------:R-:W-:-:S04]  /*07f0*/  LOP3.LUT R2, R0, 0x1, RZ, 0xc0, !PT ;  /* 0x0000000100027812 */ /* 0x000fc800078ec0ff */
[----:B------:R-:W-:Y:S01]  /*0800*/  ISETP.NE.U32.AND P0, PT, R2, 0x1, PT ;  /* 0x000000010200780c */ /* 0x000fe20003f05070 */
[----:B------:R-:W1:Y:S06]  /*0810*/  LDC.64 R6, c[0x0][0x398] ;  /* 0x0000e600ff067b82 */ /* 0x000e6c0000000a00 */
[-C--:B------:R-:W-:Y:S02]  /*0820*/  @P1 IADD3 R19, P3, PT, R15, R16.reuse, RZ ;  /* 0x000000100f131210 */ /* 0x080fe40007f7e0ff */
[----:B------:R-:W2:Y:S01]  /*0830*/  LDC.64 R4, c[0x0][0x390] ;  /* 0x0000e400ff047b82 */ /* 0x000ea20000000a00 */
[----:B------:R-:W-:Y:S01]  /*0840*/  @P1 IADD3 R18, P4, PT, R17, R16, RZ ;  /* 0x0000001011121210 */ /* 0x000fe20007f9e0ff */
[----:B------:R-:W-:-:S02]  /*0850*/  @P1 VIADD R16, R16, 0x2 ;  /* 0x0000000210101836 */ /* 0x000fc40000000000 */
[----:B------:R-:W-:-:S03]  /*0860*/  @P1 IMAD.X R20, RZ, RZ, R14, P3 ;  /* 0x000000ffff141224 */ /* 0x000fc600018e060e */
[-C--:B------:R-:W-:Y:S01]  /*0870*/  @!P0 IADD3 R15, P5, PT, R15, R16.reuse, RZ ;  /* 0x000000100f0f8210 */ /* 0x080fe20007fbe0ff */
[----:B------:R-:W3:Y:S01]  /*0880*/  LDC.64 R2, c[0x0][0x398] ;  /* 0x0000e600ff027b82 */ /* 0x000ee20000000a00 */
[----:B------:R-:W-:Y:S01]  /*0890*/  @!P0 IADD3 R16, P2, PT, R17, R16, RZ ;  /* 0x0000001011108210 */ /* 0x000fe20007f5e0ff */
[----:B------:R-:W-:Y:S01]  /*08a0*/  @P1 IMAD.X R17, RZ, RZ, R12, P4 ;  /* 0x000000ffff111224 */ /* 0x000fe200020e060c */
[C---:B0-----:R-:W-:Y:S01]  /*08b0*/  @P1 LEA R8, P4, R19.reuse, R8, 0x2 ;  /* 0x0000000813081211 */ /* 0x041fe200078810ff */
[----:B------:R-:W-:Y:S02]  /*08c0*/  @!P0 IMAD.X R14, RZ, RZ, R14, P5 ;  /* 0x000000ffff0e8224 */ /* 0x000fe400028e060e */
[----:B------:R-:W-:Y:S01]  /*08d0*/  @!P0 IMAD.X R12, RZ, RZ, R12, P2 ;  /* 0x000000ffff0c8224 */ /* 0x000fe200010e060c */
[----:B------:R-:W-:Y:S02]  /*08e0*/  @P1 LEA.HI.X R9, R19, R9, R20, 0x2, P4 ;  /* 0x0000000913091211 */ /* 0x000fe400020f1414 */
[----:B-1----:R-:W-:-:S04]  /*08f0*/  @P1 LEA R6, P3, R18, R6, 0x2 ;  /* 0x0000000612061211 */ /* 0x002fc800078610ff */
[----:B------:R-:W-:Y:S02]  /*0900*/  @P1 LEA.HI.X R7, R18, R7, R17, 0x2, P3 ;  /* 0x0000000712071211 */ /* 0x000fe400018f1411 */
[----:B------:R-:W4:Y:S01]  /*0910*/  @P1 LDG.E R17, desc[UR4][R8.64+0x4] ;  /* 0x0000040408111981 */ /* 0x000f22000c1e1900 */
[----:B--2---:R-:W-:-:S04]  /*0920*/  @!P0 LEA R4, P5, R15, R4, 0x2 ;  /* 0x000000040f048211 */ /* 0x004fc800078a10ff */
[----:B------:R-:W-:Y:S02]  /*0930*/  @!P0 LEA.HI.X R5, R15, R5, R14, 0x2, P5 ;  /* 0x000000050f058211 */ /* 0x000fe400028f140e */
[----:B------:R-:W2:Y:S01]  /*0940*/  @P1 LDG.E R14, desc[UR4][R8.64] ;  /* 0x00000004080e1981 */ /* 0x000ea2000c1e1900 */
[----:B---3--:R-:W-:-:S03]  /*0950*/  @!P0 LEA R2, P2, R16, R2, 0x2 ;  /* 0x0000000210028211 */ /* 0x008fc600078410ff */
[----:B------:R-:W2:Y:S01]  /*0960*/  @P1 LDG.E R15, desc[UR4][R6.64] ;  /* 0x00000004060f1981 */ /* 0x000ea2000c1e1900 */
[----:B------:R-:W-:-:S03]  /*0970*/  @!P0 LEA.HI.X R3, R16, R3, R12, 0x2, P2 ;  /* 0x0000000310038211 */ /* 0x000fc600010f140c */
[----:B------:R-:W4:Y:S04]  /*0980*/  @P1 LDG.E R12, desc[UR4][R6.64+0x4] ;  /* 0x00000404060c1981 */ /* 0x000f28000c1e1900 */
[----:B------:R-:W3:Y:S04]  /*0990*/  @!P0 LDG.E R4, desc[UR4][R4.64] ;  /* 0x0000000404048981 */ /* 0x000ee8000c1e1900 */
[----:B------:R-:W3:Y:S01]  /*09a0*/  @!P0 LDG.E R2, desc[UR4][R2.64] ;  /* 0x0000000402028981 */ /* 0x000ee2000c1e1900 */
[----:B--2---:R-:W-:-:S04]  /*09b0*/  @P1 FFMA R14, R14, R15, R13 ;  /* 0x0000000f0e0e1223 */ /* 0x004fc8000000000d */
[----:B----4-:R-:W-:-:S04]  /*09c0*/  @P1 FFMA R13, R17, R12, R14 ;  /* 0x0000000c110d1223 */ /* 0x010fc8000000000e */
[----:B---3--:R-:W-:-:S07]  /*09d0*/  @!P0 FFMA R13, R4, R2, R13 ;  /* 0x00000002040d8223 */ /* 0x008fce000000000d */
.L_x_0:
[----:B------:R-:W0:Y:S01]  /*09e0*/  LDCU UR6, c[0x0][0x38c] ;  /* 0x00007180ff0677ac */ /* 0x000e220008000800 */
[----:B------:R-:W-:Y:S01]  /*09f0*/  I2FP.F32.S32 R3, R0 ;  /* 0x0000000000037245 */ /* 0x000fe20000201400 */
[----:B------:R-:W-:Y:S03]  /*0a00*/  BSSY.RECONVERGENT B0, `(.L_x_4) ;  /* 0x000000d000007945 */ /* 0x000fe60003800200 */
[----:B------:R-:W1:Y:S01]  /*0a10*/  MUFU.RCP R2, R3 ;  /* 0x0000000300027308 */ /* 0x000e620000001000 */
[----:B0-----:R-:W-:-:S07]  /*0a20*/  FMUL R0, R13, UR6 ;  /* 0x000000060d007c20 */ /* 0x001fce0008400000 */
[----:B------:R-:W0:Y:S01]  /*0a30*/  FCHK P0, R0, R3 ;  /* 0x0000000300007302 */ /* 0x000e220000000000 */
[----:B-1----:R-:W-:-:S04]  /*0a40*/  FFMA R5, -R3, R2, 1 ;  /* 0x3f80000003057423 */ /* 0x002fc80000000102 */
[----:B------:R-:W-:-:S04]  /*0a50*/  FFMA R5, R2, R5, R2 ;  /* 0x0000000502057223 */ /* 0x000fc80000000002 */
[----:B------:R-:W-:-:S04]  /*0a60*/  FFMA R2, R0, R5, RZ ;  /* 0x0000000500027223 */ /* 0x000fc800000000ff */
[----:B------:R-:W-:-:S04]  /*0a70*/  FFMA R4, -R3, R2, R0 ;  /* 0x0000000203047223 */ /* 0x000fc80000000100 */
[----:B------:R-:W-:Y:S01]  /*0a80*/  FFMA R5, R5, R4, R2 ;  /* 0x0000000405057223 */ /* 0x000fe20000000002 */
[----:B0-----:R-:W-:Y:S06]  /*0a90*/  @!P0 BRA `(.L_x_5) ;  /* 0x00000000000c8947 */ /* 0x001fec0003800000 */
[----:B------:R-:W-:-:S07]  /*0aa0*/  MOV R2, 0xac0 ;  /* 0x00000ac000027802 */ /* 0x000fce0000000f00 */
[----:B------:R-:W-:Y:S05]  /*0ab0*/  CALL.REL.NOINC `($__internal_0_$__cuda_sm3x_div_rn_noftz_f32_slowpath) ;  /* 0x0000000000207944 */ /* 0x000fea0003c00000 */
[----:B------:R-:W-:-:S07]  /*0ac0*/  IMAD.MOV.U32 R5, RZ, RZ, R0 ;  /* 0x000000ffff057224 */ /* 0x000fce00078e0000 */
.L_x_5:
[----:B------:R-:W-:Y:S05]  /*0ad0*/  BSYNC.RECONVERGENT B0 ;  /* 0x0000000000007941 */ /* 0x000fea0003800200 */
.L_x_4:
[----:B------:R-:W0:Y:S01]  /*0ae0*/  LDC.64 R2, c[0x0][0x3a8] ;  /* 0x0000ea00ff027b82 */ /* 0x000e220000000a00 */
[----:B------:R-:W1:Y:S02]  /*0af0*/  LDCU UR6, c[0x0][0x388] ;  /* 0x00007100ff0677ac */ /* 0x000e640008000800 */
[----:B-1----:R-:W-:-:S04]  /*0b00*/  IMAD R11, R11, UR6, R10 ;  /* 0x000000060b0b7c24 */ /* 0x002fc8000f8e020a */
[----:B0-----:R-:W-:-:S05]  /*0b10*/  IMAD.WIDE R2, R11, 0x4, R2 ;  /* 0x000000040b027825 */ /* 0x001fca00078e0202 */
[----:B------:R-:W-:Y:S01]  /*0b20*/  STG.E desc[UR4][R2.64], R5 ;  /* 0x0000000502007986 */ /* 0x000fe2000c101904 */
[----:B------:R-:W-:Y:S05]  /*0b30*/  EXIT ;  /* 0x000000000000794d */ /* 0x000fea0003800000 */
        .weak           $__internal_0_$__cuda_sm3x_div_rn_noftz_f32_slowpath
        .type           $__internal_0_$__cuda_sm3x_div_rn_noftz_f32_slowpath,@function
        .size           $__internal_0_$__cuda_sm3x_div_rn_noftz_f32_slowpath,(.L_x_18 - $__internal_0_$__cuda_sm3x_div_rn_noftz_f32_slowpath)
$__internal_0_$__cuda_sm3x_div_rn_noftz_f32_slowpath:
[--C-:B------:R-:W-:Y:S01]  /*0b40*/  SHF.R.U32.HI R5, RZ, 0x17, R3.reuse ;  /* 0x00000017ff057819 */ /* 0x100fe20000011603 */
[----:B------:R-:W-:Y:S01]  /*0b50*/  BSSY.RECONVERGENT B1, `(.L_x_6) ;  /* 0x0000064000017945 */ /* 0x000fe20003800200 */
[--C-:B------:R-:W-:Y:S01]  /*0b60*/  SHF.R.U32.HI R4, RZ, 0x17, R0.reuse ;  /* 0x00000017ff047819 */ /* 0x100fe20000011600 */
[----:B------:R-:W-:Y:S01]  /*0b70*/  IMAD.MOV.U32 R7, RZ, RZ, R3 ;  /* 0x000000ffff077224 */ /* 0x000fe200078e0003 */
[----:B------:R-:W-:Y:S02]  /*0b80*/  LOP3.LUT R5, R5, 0xff, RZ, 0xc0, !PT ;  /* 0x000000ff05057812 */ /* 0x000fe400078ec0ff */
[----:B------:R-:W-:Y:S01]  /*0b90*/  LOP3.LUT R12, R4, 0xff, RZ, 0xc0, !PT ;  /* 0x000000ff040c7812 */ /* 0x000fe200078ec0ff */
[----:B------:R-:W-:Y:S02]  /*0ba0*/  IMAD.MOV.U32 R4, RZ, RZ, R0 ;  /* 0x000000ffff047224 */ /* 0x000fe400078e0000 */
[----:B------:R-:W-:Y:S02]  /*0bb0*/  VIADD R8, R5, 0xffffffff ;  /* 0xffffffff05087836 */ /* 0x000fe40000000000 */
[----:B------:R-:W-:-:S03]  /*0bc0*/  VIADD R9, R12, 0xffffffff ;  /* 0xffffffff0c097836 */ /* 0x000fc60000000000 */
[----:B------:R-:W-:-:S04]  /*0bd0*/  ISETP.GT.U32.AND P0, PT, R8, 0xfd, PT ;  /* 0x000000fd0800780c */ /* 0x000fc80003f04070 */
[----:B------:R-:W-:-:S13]  /*0be0*/  ISETP.GT.U32.OR P0, PT, R9, 0xfd, P0 ;  /* 0x000000fd0900780c */ /* 0x000fda0000704470 */
[----:B------:R-:W-:Y:S01]  /*0bf0*/  @!P0 IMAD.MOV.U32 R6, RZ, RZ, RZ ;  /* 0x000000ffff068224 */ /* 0x000fe200078e00ff */
[----:B------:R-:W-:Y:S06]  /*0c00*/  @!P0 BRA `(.L_x_7) ;  /* 0x00000000005c8947 */ /* 0x000fec0003800000 */
[----:B------:R-:W-:Y:S02]  /*0c10*/  FSETP.GTU.FTZ.AND P0, PT, |R0|, +INF , PT ;  /* 0x7f8000000000780b */ /* 0x000fe40003f1c200 */
[----:B------:R-:W-:-:S04]  /*0c20*/  FSETP.GTU.FTZ.AND P1, PT, |R3|, +INF , PT ;  /* 0x7f8000000300780b */ /* 0x000fc80003f3c200 */
[----:B------:R-:W-:-:S13]  /*0c30*/  PLOP3.LUT P0, PT, P0, P1, PT, 0xf8, 0x8f ;  /* 0x00000000008f781c */ /* 0x000fda0000703f70 */
[----:B------:R-:W-:Y:S05]  /*0c40*/  @P0 BRA `(.L_x_8) ;  /* 0x00000004004c0947 */ /* 0x000fea0003800000 */
[----:B------:R-:W-:-:S13]  /*0c50*/  LOP3.LUT P0, RZ, R7, 0x7fffffff, R4, 0xc8, !PT ;  /* 0x7fffffff07ff7812 */ /* 0x000fda000780c804 */
[----:B------:R-:W-:Y:S05]  /*0c60*/  @!P0 BRA `(.L_x_9) ;  /* 0x00000004003c8947 */ /* 0x000fea0003800000 */
[C---:B------:R-:W-:Y:S02]  /*0c70*/  FSETP.NEU.FTZ.AND P1, PT, |R0|.reuse, +INF , PT ;  /* 0x7f8000000000780b */ /* 0x040fe40003f3d200 */
[----:B------:R-:W-:Y:S02]  /*0c80*/  FSETP.NEU.FTZ.AND P0, PT, |R3|, +INF , PT ;  /* 0x7f8000000300780b */ /* 0x000fe40003f1d200 */
[----:B------:R-:W-:-:S11]  /*0c90*/  FSETP.NEU.FTZ.AND P2, PT, |R0|, +INF , PT ;  /* 0x7f8000000000780b */ /* 0x000fd60003f5d200 */
[----:B------:R-:W-:Y:S05]  /*0ca0*/  @!P0 BRA !P1, `(.L_x_9) ;  /* 0x00000004002c8947 */ /* 0x000fea0004800000 */
[----:B------:R-:W-:-:S04]  /*0cb0*/  LOP3.LUT P1, RZ, R4, 0x7fffffff, RZ, 0xc0, !PT ;  /* 0x7fffffff04ff7812 */ /* 0x000fc8000782c0ff */
[----:B------:R-:W-:-:S13]  /*0cc0*/  PLOP3.LUT P0, PT, P0, P1, PT, 0x2f, 0xf2 ;  /* 0x0000000000f2781c */ /* 0x000fda0000702577 */
[----:B------:R-:W-:Y:S05]  /*0cd0*/  @P0 BRA `(.L_x_10) ;  /* 0x0000000400180947 */ /* 0x000fea0003800000 */
[----:B------:R-:W-:-:S04]  /*0ce0*/  LOP3.LUT P0, RZ, R7, 0x7fffffff, RZ, 0xc0, !PT ;  /* 0x7fffffff07ff7812 */ /* 0x000fc8000780c0ff */
[----:B------:R-:W-:-:S13]  /*0cf0*/  PLOP3.LUT P0, PT, P2, P0, PT, 0x2f, 0xf2 ;  /* 0x0000000000f2781c */ /* 0x000fda0001700577 */
[----:B------:R-:W-:Y:S05]  /*0d00*/  @P0 BRA `(.L_x_11) ;  /* 0x0000000400000947 */ /* 0x000fea0003800000 */
[----:B------:R-:W-:Y:S02]  /*0d10*/  ISETP.GE.AND P0, PT, R9, RZ, PT ;  /* 0x000000ff0900720c */ /* 0x000fe40003f06270 */
[----:B------:R-:W-:-:S11]  /*0d20*/  ISETP.GE.AND P1, PT, R8, RZ, PT ;  /* 0x000000ff0800720c */ /* 0x000fd60003f26270 */
[----:B------:R-:W-:Y:S02]  /*0d30*/  @P0 IMAD.MOV.U32 R6, RZ, RZ, RZ ;  /* 0x000000ffff060224 */ /* 0x000fe400078e00ff */
[----:B------:R-:W-:Y:S01]  /*0d40*/  @!P0 FFMA R4, R0, 1.84467440737095516160e+19, RZ ;  /* 0x5f80000000048823 */ /* 0x000fe200000000ff */
[----:B------:R-:W-:Y:S02]  /*0d50*/  @!P0 IMAD.MOV.U32 R6, RZ, RZ, -0x40 ;  /* 0xffffffc0ff068424 */ /* 0x000fe400078e00ff */
[----:B------:R-:W-:Y:S02]  /*0d60*/  @!P1 FFMA R7, R3, 1.84467440737095516160e+19, RZ ;  /* 0x5f80000003079823 */ /* 0x000fe400000000ff */
[----:B------:R-:W-:-:S07]  /*0d70*/  @!P1 VIADD R6, R6, 0x40 ;  /* 0x0000004006069836 */ /* 0x000fce0000000000 */
.L_x_7:
[----:B------:R-:W-:Y:S01]  /*0d80*/  LEA R0, R5, 0xc0800000, 0x17 ;  /* 0xc080000005007811 */ /* 0x000fe200078eb8ff */
[----:B------:R-:W-:Y:S01]  /*0d90*/  VIADD R3, R12, 0xffffff81 ;  /* 0xffffff810c037836 */ /* 0x000fe20000000000 */
[----:B------:R-:W-:Y:S03]  /*0da0*/  BSSY.RECONVERGENT B2, `(.L_x_12) ;  /* 0x0000035000027945 */ /* 0x000fe60003800200 */
[----:B------:R-:W-:Y:S01]  /*0db0*/  IMAD.IADD R7, R7, 0x1, -R0 ;  /* 0x0000000107077824 */ /* 0x000fe200078e0a00 */
[C---:B------:R-:W-:Y:S01]  /*0dc0*/  IADD3 R5, PT, PT, R3.reuse, 0x7f, -R5 ;  /* 0x0000007f03057810 */ /* 0x040fe20007ffe805 */
[----:B------:R-:W-:Y:S02]  /*0dd0*/  IMAD R0, R3, -0x800000, R4 ;  /* 0xff80000003007824 */ /* 0x000fe400078e0204 */
[----:B------:R-:W0:Y:S01]  /*0de0*/  MUFU.RCP R8, R7 ;  /* 0x0000000700087308 */ /* 0x000e220000001000 */
[----:B------:R-:W-:Y:S01]  /*0df0*/  FADD.FTZ R9, -R7, -RZ ;  /* 0x800000ff07097221 */ /* 0x000fe20000010100 */
[----:B------:R-:W-:-:S03]  /*0e00*/  IMAD.IADD R5, R5, 0x1, R6 ;  /* 0x0000000105057824 */ /* 0x000fc600078e0206 */
[----:B0-----:R-:W-:-:S04]  /*0e10*/  FFMA R13, R8, R9, 1 ;  /* 0x3f800000080d7423 */ /* 0x001fc80000000009 */
[----:B------:R-:W-:-:S04]  /*0e20*/  FFMA R15, R8, R13, R8 ;  /* 0x0000000d080f7223 */ /* 0x000fc80000000008 */
[----:B------:R-:W-:-:S04]  /*0e30*/  FFMA R4, R0, R15, RZ ;  /* 0x0000000f00047223 */ /* 0x000fc800000000ff */
[----:B------:R-:W-:-:S04]  /*0e40*/  FFMA R13, R9, R4, R0 ;  /* 0x00000004090d7223 */ /* 0x000fc80000000000 */
[----:B------:R-:W-:-:S04]  /*0e50*/  FFMA R4, R15, R13, R4 ;  /* 0x0000000d0f047223 */ /* 0x000fc80000000004 */
[----:B------:R-:W-:-:S04]  /*0e60*/  FFMA R9, R9, R4, R0 ;  /* 0x0000000409097223 */ /* 0x000fc80000000000 */
[----:B------:R-:W-:-:S05]  /*0e70*/  FFMA R0, R15, R9, R4 ;  /* 0x000000090f007223 */ /* 0x000fca0000000004 */
[----:B------:R-:W-:-:S04]  /*0e80*/  SHF.R.U32.HI R3, RZ, 0x17, R0 ;  /* 0x00000017ff037819 */ /* 0x000fc80000011600 */
[----:B------:R-:W-:-:S05]  /*0e90*/  LOP3.LUT R3, R3, 0xff, RZ, 0xc0, !PT ;  /* 0x000000ff03037812 */ /* 0x000fca00078ec0ff */
[----:B------:R-:W-:-:S04]  /*0ea0*/  IMAD.IADD R7, R3, 0x1, R5 ;  /* 0x0000000103077824 */ /* 0x000fc800078e0205 */
[----:B------:R-:W-:-:S05]  /*0eb0*/  VIADD R3, R7, 0xffffffff ;  /* 0xffffffff07037836 */ /* 0x000fca0000000000 */
[----:B------:R-:W-:-:S13]  /*0ec0*/  ISETP.GE.U32.AND P0, PT, R3, 0xfe, PT ;  /* 0x000000fe0300780c */ /* 0x000fda0003f06070 */
[----:B------:R-:W-:Y:S05]  /*0ed0*/  @!P0 BRA `(.L_x_13) ;  /* 0x0000000000808947 */ /* 0x000fea0003800000 */
[----:B------:R-:W-:-:S13]  /*0ee0*/  ISETP.GT.AND P0, PT, R7, 0xfe, PT ;  /* 0x000000fe0700780c */ /* 0x000fda0003f04270 */
[----:B------:R-:W-:Y:S05]  /*0ef0*/  @P0 BRA `(.L_x_14) ;  /* 0x00000000006c0947 */ /* 0x000fea0003800000 */
[----:B------:R-:W-:-:S13]  /*0f00*/  ISETP.GE.AND P0, PT, R7, 0x1, PT ;  /* 0x000000010700780c */ /* 0x000fda0003f06270 */
[----:B------:R-:W-:Y:S05]  /*0f10*/  @P0 BRA `(.L_x_15) ;  /* 0x0000000000740947 */ /* 0x000fea0003800000 */
[----:B------:R-:W-:Y:S02]  /*0f20*/  ISETP.GE.AND P0, PT, R7, -0x18, PT ;  /* 0xffffffe80700780c */ /* 0x000fe40003f06270 */
[----:B------:R-:W-:-:S11]  /*0f30*/  LOP3.LUT R0, R0, 0x80000000, RZ, 0xc0, !PT ;  /* 0x8000000000007812 */ /* 0x000fd600078ec0ff */
[----:B------:R-:W-:Y:S05]  /*0f40*/  @!P0 BRA `(.L_x_15) ;  /* 0x0000000000688947 */ /* 0x000fea0003800000 */
[-CC-:B------:R-:W-:Y:S01]  /*0f50*/  FFMA.RZ R3, R15, R9.reuse, R4.reuse ;  /* 0x000000090f037223 */ /* 0x180fe2000000c004 */
[C---:B------:R-:W-:Y:S01]  /*0f60*/  VIADD R6, R7.reuse, 0x20 ;  /* 0x0000002007067836 */ /* 0x040fe20000000000 */
[C---:B------:R-:W-:Y:S02]  /*0f70*/  ISETP.NE.AND P2, PT, R7.reuse, RZ, PT ;  /* 0x000000ff0700720c */ /* 0x040fe40003f45270 */
[----:B------:R-:W-:Y:S01]  /*0f80*/  ISETP.NE.AND P1, PT, R7, RZ, PT ;  /* 0x000000ff0700720c */ /* 0x000fe20003f25270 */
[----:B------:R-:W-:Y:S01]  /*0f90*/  IMAD.MOV R7, RZ, RZ, -R7 ;  /* 0x000000ffff077224 */ /* 0x000fe200078e0a07 */
[----:B------:R-:W-:Y:S01]  /*0fa0*/  LOP3.LUT R5, R3, 0x7fffff, RZ, 0xc0, !PT ;  /* 0x007fffff03057812 */ /* 0x000fe200078ec0ff */
[CCC-:B------:R-:W-:Y:S01]  /*0fb0*/  FFMA.RP R3, R15.reuse, R9.reuse, R4.reuse ;  /* 0x000000090f037223 */ /* 0x1c0fe20000008004 */
[----:B------:R-:W-:Y:S02]  /*0fc0*/  FFMA.RM R4, R15, R9, R4 ;  /* 0x000000090f047223 */ /* 0x000fe40000004004 */
[----:B------:R-:W-:-:S03]  /*0fd0*/  LOP3.LUT R5, R5, 0x800000, RZ, 0xfc, !PT ;  /* 0x0080000005057812 */ /* 0x000fc600078efcff */
[----:B------:R-:W-:Y:S02]  /*0fe0*/  FSETP.NEU.FTZ.AND P0, PT, R3, R4, PT ;  /* 0x000000040300720b */ /* 0x000fe40003f1d000 */
[----:B------:R-:W-:Y:S02]  /*0ff0*/  SHF.L.U32 R6, R5, R6, RZ ;  /* 0x0000000605067219 */ /* 0x000fe400000006ff */
[----:B------:R-:W-:Y:S02]  /*1000*/  SEL R4, R7, RZ, P2 ;  /* 0x000000ff07047207 */ /* 0x000fe40001000000 */
[----:B------:R-:W-:Y:S02]  /*1010*/  ISETP.NE.AND P1, PT, R6, RZ, P1 ;  /* 0x000000ff0600720c */ /* 0x000fe40000f25270 */
[----:B------:R-:W-:Y:S02]  /*1020*/  SHF.R.U32.HI R4, RZ, R4, R5 ;  /* 0x00000004ff047219 */ /* 0x000fe40000011605 */
[----:B------:R-:W-:-:S02]  /*1030*/  PLOP3.LUT P0, PT, P0, P1, PT, 0xf8, 0x8f ;  /* 0x00000000008f781c */ /* 0x000fc40000703f70 */
[----:B------:R-:W-:Y:S02]  /*1040*/  SHF.R.U32.HI R6, RZ, 0x1, R4 ;  /* 0x00000001ff067819 */ /* 0x000fe40000011604 */
[----:B------:R-:W-:-:S04]  /*1050*/  SEL R3, RZ, 0x1, !P0 ;  /* 0x00000001ff037807 */ /* 0x000fc80004000000 */
[----:B------:R-:W-:-:S04]  /*1060*/  LOP3.LUT R3, R3, 0x1, R6, 0xf8, !PT ;  /* 0x0000000103037812 */ /* 0x000fc800078ef806 */
[----:B------:R-:W-:-:S05]  /*1070*/  LOP3.LUT R3, R3, R4, RZ, 0xc0, !PT ;  /* 0x0000000403037212 */ /* 0x000fca00078ec0ff */
[----:B------:R-:W-:-:S05]  /*1080*/  IMAD.IADD R3, R6, 0x1, R3 ;  /* 0x0000000106037824 */ /* 0x000fca00078e0203 */
[----:B------:R-:W-:Y:S01]  /*1090*/  LOP3.LUT R0, R3, R0, RZ, 0xfc, !PT ;  /* 0x0000000003007212 */ /* 0x000fe200078efcff */
[----:B------:R-:W-:Y:S06]  /*10a0*/  BRA `(.L_x_15) ;  /* 0x0000000000107947 */ /* 0x000fec0003800000 */
.L_x_14:
[----:B------:R-:W-:-:S04]  /*10b0*/  LOP3.LUT R0, R0, 0x80000000, RZ, 0xc0, !PT ;  /* 0x8000000000007812 */ /* 0x000fc800078ec0ff */
[----:B------:R-:W-:Y:S01]  /*10c0*/  LOP3.LUT R0, R0, 0x7f800000, RZ, 0xfc, !PT ;  /* 0x7f80000000007812 */ /* 0x000fe200078efcff */
[----:B------:R-:W-:Y:S06]  /*10d0*/  BRA `(.L_x_15) ;  /* 0x0000000000047947 */ /* 0x000fec0003800000 */
.L_x_13:
[----:B------:R-:W-:-:S07]  /*10e0*/  IMAD R0, R5, 0x800000, R0 ;  /* 0x0080000005007824 */ /* 0x000fce00078e0200 */
.L_x_15:
[----:B------:R-:W-:Y:S05]  /*10f0*/  BSYNC.RECONVERGENT B2 ;  /* 0x0000000000027941 */ /* 0x000fea0003800200 */
.L_x_12:
[----:B------:R-:W-:Y:S05]  /*1100*/  BRA `(.L_x_16) ;  /* 0x0000000000207947 */ /* 0x000fea0003800000 */
.L_x_11:
[----:B------:R-:W-:-:S04]  /*1110*/  LOP3.LUT R0, R7, 0x80000000, R4, 0x48, !PT ;  /* 0x8000000007007812 */ /* 0x000fc800078e4804 */
[----:B------:R-:W-:Y:S01]  /*1120*/  LOP3.LUT R0, R0, 0x7f800000, RZ, 0xfc, !PT ;  /* 0x7f80000000007812 */ /* 0x000fe200078efcff */
[----:B------:R-:W-:Y:S06]  /*1130*/  BRA `(.L_x_16) ;  /* 0x0000000000147947 */ /* 0x000fec0003800000 */
.L_x_10:
[----:B------:R-:W-:Y:S01]  /*1140*/  LOP3.LUT R0, R7, 0x80000000, R4, 0x48, !PT ;  /* 0x8000000007007812 */ /* 0x000fe200078e4804 */
[----:B------:R-:W-:Y:S06]  /*1150*/  BRA `(.L_x_16) ;  /* 0x00000000000c7947 */ /* 0x000fec0003800000 */
.L_x_9:
[----:B------:R-:W0:Y:S01]  /*1160*/  MUFU.RSQ R0, -QNAN ;  /* 0xffc0000000007908 */ /* 0x000e220000001400 */
[----:B------:R-:W-:Y:S05]  /*1170*/  BRA `(.L_x_16) ;  /* 0x0000000000047947 */ /* 0x000fea0003800000 */
.L_x_8:
[----:B------:R-:W-:-:S07]  /*1180*/  FADD.FTZ R0, R0, R3 ;  /* 0x0000000300007221 */ /* 0x000fce0000010000 */
.L_x_16:
[----:B------:R-:W-:Y:S05]  /*1190*/  BSYNC.RECONVERGENT B1 ;  /* 0x0000000000017941 */ /* 0x000fea0003800200 */
.L_x_6:
[----:B------:R-:W-:-:S04]  /*11a0*/  IMAD.MOV.U32 R3, RZ, RZ, 0x0 ;  /* 0x00000000ff037424 */ /* 0x000fc800078e00ff */
[----:B0-----:R-:W-:Y:S05]  /*11b0*/  RET.REL.NODEC R2 `(_Z33kernel_fc_calc_weights_diff_by_bpiiifPfS_S_S_) ;  /* 0xffffffec02907950 */ /* 0x001fea0003c3ffff */
.L_x_17:
[----:B------:R-:W-:-:S00]  /*11c0*/  BRA `(.L_x_17) ;  /* 0xfffffffc00fc7947 */ /* 0x000fc0000383ffff */
[----:B------:R-:W-:-:S00]  /*11d0*/  NOP ;  /* 0x0000000000007918 */ /* 0x000fc00000000000 */
        /* <DEDUP_REMOVED lines=10> */
.L_x_18:


//--------------------- .nv.shared.reserved.0     --------------------------
	.section	.nv.shared.reserved.0,"aw",@nobits
	.weak		__nv_reservedSMEM_offset_0_alias
	.size		__nv_reservedSMEM_offset_0_alias, 0, 64
	.other		__nv_reservedSMEM_offset_0_alias,@"STO_CUDA_RESERVED_SHARED STV_DEFAULT"
__nv_reservedSMEM_offset_0_alias:
	.zero		0
	.zero		64


//--------------------- .nv.constant0._Z33kernel_fc_calc_weights_diff_by_bpiiifPfS_S_S_ --------------------------
	.section	.nv.constant0._Z33kernel_fc_calc_weights_diff_by_bpiiifPfS_S_S_,"a",@progbits
	.sectionflags	@""
	.align	4
.nv.constant0._Z33kernel_fc_calc_weights_diff_by_bpiiifPfS_S_S_:
	.zero		944


//--------------------- SYMBOLS --------------------------

	.type		.nv.reservedSmem.offset0,@object
	.size		.nv.reservedSmem.offset0,0x4
